//
// Generated by NVIDIA NVVM Compiler
//
// Compiler Build ID: CL-36424714
// Cuda compilation tools, release 13.0, V13.0.88
// Based on NVVM 20.0.0
//

.version 9.0
.target sm_100
.address_size 64

	// .globl	_Z11warp_div_exv

.visible .entry _Z11warp_div_exv()
{


	ret;

}


// ===== COMPILED SASS (sm_100) =====

	.target	sm_100

	.elftype	@"ET_EXEC"


//--------------------- .note.nv.tkinfo           --------------------------
	.section	.note.nv.tkinfo,"",@"SHT_NOTE"
	.sectionflags	@"SHF_NOTE_NV_TKINFO"
	.tkinfo
        /*0018*/ 	.word	0x00000002
        /*0030*/ 	.string	""
        /*0030*/ 	.string	"ptxas"
        /*0030*/ 	.string	"Cuda compilation tools, release 13.0, V13.0.88"
        /*0030*/ 	.string	"Build cuda_13.0.r13.0/compiler.36424714_0"
        /*0030*/ 	.string	"-arch sm_100 -m 64 "



//--------------------- .note.nv.cuinfo           --------------------------
	.section	.note.nv.cuinfo,"",@"SHT_NOTE"
	.sectionflags	@"SHF_NOTE_NV_CUINFO"
        /*0018*/ 	.short	0x0002
        /*001a*/ 	.short	0x0064
        /*001c*/ 	.short	0x0082
	.zero		2


//--------------------- .nv.info                  --------------------------
	.section	.nv.info,"",@"SHT_CUDA_INFO"
	.align	4


	//----- nvinfo : EIATTR_REGCOUNT
	.align		4
        /*0000*/ 	.byte	0x04, 0x2f
        /*0002*/ 	.short	(.L_1 - .L_0)
	.align		4
.L_0:
        /*0004*/ 	.word	index@(_Z11warp_div_exv)
        /*0008*/ 	.word	0x00000004


	//----- nvinfo : EIATTR_FRAME_SIZE
	.align		4
.L_1:
        /*000c*/ 	.byte	0x04, 0x11
        /*000e*/ 	.short	(.L_3 - .L_2)
	.align		4
.L_2:
        /*0010*/ 	.word	index@(_Z11warp_div_exv)
        /*0014*/ 	.word	0x00000000


	//----- nvinfo : EIATTR_MIN_STACK_SIZE
	.align		4
.L_3:
        /*0018*/ 	.byte	0x04, 0x12
        /*001a*/ 	.short	(.L_5 - .L_4)
	.align		4
.L_4:
        /*001c*/ 	.word	index@(_Z11warp_div_exv)
        /*0020*/ 	.word	0x00000000
.L_5:


//--------------------- .nv.compat                --------------------------
	.section	.nv.compat,"",@"SHT_CUDA_COMPAT_INFO"
	.align	4
        /*0000*/ 	.byte	0x02, 0x09, 0x00, 0x00, 0x02, 0x02, 0x01, 0x00, 0x02, 0x05, 0x05, 0x00, 0x03, 0x07, 0x01, 0x01
        /*0010*/ 	.byte	0x02, 0x03, 0x00, 0x00, 0x02, 0x06, 0x01, 0x00, 0x04, 0x0b, 0x08, 0x00, 0x09, 0x00, 0x00, 0x00
        /*0020*/ 	.byte	0x00, 0x00, 0x00, 0x00


//--------------------- .nv.info._Z11warp_div_exv --------------------------
	.section	.nv.info._Z11warp_div_exv,"",@"SHT_CUDA_INFO"
	.sectionflags	@""
	.align	4


	//----- nvinfo : EIATTR_CUDA_API_VERSION
	.align		4
        /*0000*/ 	.byte	0x04, 0x37
        /*0002*/ 	.short	(.L_7 - .L_6)
.L_6:
        /*0004*/ 	.word	0x00000082


	//----- nvinfo : EIATTR_SPARSE_MMA_MASK
	.align		4
.L_7:
        /*0008*/ 	.byte	0x03, 0x50
        /*000a*/ 	.short	0x0000


	//----- nvinfo : EIATTR_MAXREG_COUNT
	.align		4
        /*000c*/ 	.byte	0x03, 0x1b
        /*000e*/ 	.short	0x00ff


	//----- nvinfo : EIATTR_MERCURY_ISA_VERSION
	.align		4
        /*0010*/ 	.byte	0x03, 0x5f
        /*0012*/ 	.short	0x0101


	//----- nvinfo : EIATTR_VRC_CTA_INIT_COUNT
	.align		4
        /*0014*/ 	.byte	0x02, 0x4a
	.zero		1
	.zero		1


	//----- nvinfo : EIATTR_EXIT_INSTR_OFFSETS
	.align		4
        /*0018*/ 	.byte	0x04, 0x1c
        /*001a*/ 	.short	(.L_9 - .L_8)


	//   ....[0]....
.L_8:
        /*001c*/ 	.word	0x00000010


	//----- nvinfo : EIATTR_SW_WAR
	.align		4
.L_9:
        /*0020*/ 	.byte	0x04, 0x36
        /*0022*/ 	.short	(.L_11 - .L_10)
.L_10:
        /*0024*/ 	.word	0x00000008
.L_11:


//--------------------- .nv.callgraph             --------------------------
	.section	.nv.callgraph,"",@"SHT_CUDA_CALLGRAPH"
	.align	4
	.sectionentsize	8
	.align		4
        /*0000*/ 	.word	0x00000000
	.align		4
        /*0004*/ 	.word	0xffffffff
	.align		4
        /*0008*/ 	.word	0x00000000
	.align		4
        /*000c*/ 	.word	0xfffffffe
	.align		4
        /*0010*/ 	.word	0x00000000
	.align		4
        /*0014*/ 	.word	0xfffffffd
	.align		4
        /*0018*/ 	.word	0x00000000
	.align		4
        /*001c*/ 	.word	0xfffffffc


//--------------------- .text._Z11warp_div_exv    --------------------------
	.section	.text._Z11warp_div_exv,"ax",@progbits
	.align	128
        .global         _Z11warp_div_exv
        .type           _Z11warp_div_exv,@function
        .size           _Z11warp_div_exv,(.L_x_1 - _Z11warp_div_exv)
        .other          _Z11warp_div_exv,@"STO_CUDA_ENTRY STV_DEFAULT"
_Z11warp_div_exv:
.text._Z11warp_div_exv:
[----:B------:R-:W-:Y:S01]  /*0000*/  LDC R1, c[0x0][0x37c] ;  /* 0x0000df00ff017b82 */ /* 0x000fe20000000800 */
[----:B------:R-:W-:Y:S05]  /*0010*/  EXIT ;  /* 0x000000000000794d */ /* 0x000fea0003800000 */
.L_x_0:
[----:B------:R-:W-:-:S00]  /*0020*/  BRA `(.L_x_0) ;  /* 0xfffffffc00fc7947 */ /* 0x000fc0000383ffff */
[----:B------:R-:W-:-:S00]  /*0030*/  NOP ;  /* 0x0000000000007918 */ /* 0x000fc00000000000 */
        /* <DEDUP_REMOVED lines=12> */
.L_x_1:


//--------------------- .nv.shared.reserved.0     --------------------------
	.section	.nv.shared.reserved.0,"aw",@nobits
	.weak		__nv_reservedSMEM_offset_0_alias
	.size		__nv_reservedSMEM_offset_0_alias, 0, 64
	.other		__nv_reservedSMEM_offset_0_alias,@"STO_CUDA_RESERVED_SHARED STV_DEFAULT"
__nv_reservedSMEM_offset_0_alias:
	.zero		0
	.zero		64


//--------------------- .nv.constant0._Z11warp_div_exv --------------------------
	.section	.nv.constant0._Z11warp_div_exv,"a",@progbits
	.sectionflags	@""
	.align	4
.nv.constant0._Z11warp_div_exv:
	.zero		896


//--------------------- SYMBOLS --------------------------

	.type		.nv.reservedSmem.offset0,@object
	.size		.nv.reservedSmem.offset0,0x4
